//
// Generated by NVIDIA NVVM Compiler
//
// Compiler Build ID: CL-36424714
// Cuda compilation tools, release 13.0, V13.0.88
// Based on NVVM 20.0.0
//

.version 9.0
.target sm_100
.address_size 64

	// .globl	_Z8mykernelPii

.visible .entry _Z8mykernelPii(
	.param .u64 .ptr .align 1 _Z8mykernelPii_param_0,
	.param .u32 _Z8mykernelPii_param_1
)
{
	.reg .pred 	%p<2>;
	.reg .b32 	%r<9>;
	.reg .b32 	%f<2>;
	.reg .b64 	%rd<5>;

	ld.param.u64 	%rd1, [_Z8mykernelPii_param_0];
	ld.param.u32 	%r2, [_Z8mykernelPii_param_1];
	mov.u32 	%r3, %ctaid.x;
	mov.u32 	%r4, %ntid.x;
	mov.u32 	%r5, %tid.x;
	mad.lo.s32 	%r1, %r3, %r4, %r5;
	setp.ge.s32 	%p1, %r1, %r2;
	@%p1 bra 	$L__BB0_2;
	cvta.to.global.u64 	%rd2, %rd1;
	mul.wide.s32 	%rd3, %r1, 4;
	add.s64 	%rd4, %rd2, %rd3;
	ld.global.u32 	%r6, [%rd4];
	mul.lo.s32 	%r7, %r6, %r6;
	cvt.rn.f32.u32 	%f1, %r7;
	cvt.rzi.s32.f32 	%r8, %f1;
	st.global.u32 	[%rd4], %r8;
$L__BB0_2:
	ret;

}


// ===== COMPILED SASS (sm_100) =====

	.target	sm_100

	.elftype	@"ET_EXEC"


//--------------------- .note.nv.tkinfo           --------------------------
	.section	.note.nv.tkinfo,"",@"SHT_NOTE"
	.sectionflags	@"SHF_NOTE_NV_TKINFO"
	.tkinfo
        /*0018*/ 	.word	0x00000002
        /*0030*/ 	.string	""
        /*0030*/ 	.string	"ptxas"
        /*0030*/ 	.string	"Cuda compilation tools, release 13.0, V13.0.88"
        /*0030*/ 	.string	"Build cuda_13.0.r13.0/compiler.36424714_0"
        /*0030*/ 	.string	"-arch sm_100 -m 64 "



//--------------------- .note.nv.cuinfo           --------------------------
	.section	.note.nv.cuinfo,"",@"SHT_NOTE"
	.sectionflags	@"SHF_NOTE_NV_CUINFO"
        /*0018*/ 	.short	0x0002
        /*001a*/ 	.short	0x0064
        /*001c*/ 	.short	0x0082
	.zero		2


//--------------------- .nv.info                  --------------------------
	.section	.nv.info,"",@"SHT_CUDA_INFO"
	.align	4


	//----- nvinfo : EIATTR_REGCOUNT
	.align		4
        /*0000*/ 	.byte	0x04, 0x2f
        /*0002*/ 	.short	(.L_1 - .L_0)
	.align		4
.L_0:
        /*0004*/ 	.word	index@(_Z8mykernelPii)
        /*0008*/ 	.word	0x00000008


	//----- nvinfo : EIATTR_FRAME_SIZE
	.align		4
.L_1:
        /*000c*/ 	.byte	0x04, 0x11
        /*000e*/ 	.short	(.L_3 - .L_2)
	.align		4
.L_2:
        /*0010*/ 	.word	index@(_Z8mykernelPii)
        /*0014*/ 	.word	0x00000000


	//----- nvinfo : EIATTR_MIN_STACK_SIZE
	.align		4
.L_3:
        /*0018*/ 	.byte	0x04, 0x12
        /*001a*/ 	.short	(.L_5 - .L_4)
	.align		4
.L_4:
        /*001c*/ 	.word	index@(_Z8mykernelPii)
        /*0020*/ 	.word	0x00000000
.L_5:


//--------------------- .nv.compat                --------------------------
	.section	.nv.compat,"",@"SHT_CUDA_COMPAT_INFO"
	.align	4
        /*0000*/ 	.byte	0x02, 0x09, 0x00, 0x00, 0x02, 0x02, 0x01, 0x00, 0x02, 0x05, 0x05, 0x00, 0x03, 0x07, 0x01, 0x01
        /*0010*/ 	.byte	0x02, 0x03, 0x00, 0x00, 0x02, 0x06, 0x01, 0x00, 0x04, 0x0b, 0x08, 0x00, 0x09, 0x00, 0x00, 0x00
        /*0020*/ 	.byte	0x00, 0x00, 0x00, 0x00


//--------------------- .nv.info._Z8mykernelPii   --------------------------
	.section	.nv.info._Z8mykernelPii,"",@"SHT_CUDA_INFO"
	.sectionflags	@""
	.align	4


	//----- nvinfo : EIATTR_CUDA_API_VERSION
	.align		4
        /*0000*/ 	.byte	0x04, 0x37
        /*0002*/ 	.short	(.L_7 - .L_6)
.L_6:
        /*0004*/ 	.word	0x00000082


	//----- nvinfo : EIATTR_KPARAM_INFO
	.align		4
.L_7:
        /*0008*/ 	.byte	0x04, 0x17
        /*000a*/ 	.short	(.L_9 - .L_8)
.L_8:
        /*000c*/ 	.word	0x00000000
        /*0010*/ 	.short	0x0001
        /*0012*/ 	.short	0x0008
        /*0014*/ 	.byte	0x00, 0xf0, 0x11, 0x00


	//----- nvinfo : EIATTR_KPARAM_INFO
	.align		4
.L_9:
        /*0018*/ 	.byte	0x04, 0x17
        /*001a*/ 	.short	(.L_11 - .L_10)
.L_10:
        /*001c*/ 	.word	0x00000000
        /*0020*/ 	.short	0x0000
        /*0022*/ 	.short	0x0000
        /*0024*/ 	.byte	0x00, 0xf5, 0x21, 0x00


	//----- nvinfo : EIATTR_SPARSE_MMA_MASK
	.align		4
.L_11:
        /*0028*/ 	.byte	0x03, 0x50
        /*002a*/ 	.short	0x0000


	//----- nvinfo : EIATTR_MAXREG_COUNT
	.align		4
        /*002c*/ 	.byte	0x03, 0x1b
        /*002e*/ 	.short	0x00ff


	//----- nvinfo : EIATTR_MERCURY_ISA_VERSION
	.align		4
        /*0030*/ 	.byte	0x03, 0x5f
        /*0032*/ 	.short	0x0101


	//----- nvinfo : EIATTR_VRC_CTA_INIT_COUNT
	.align		4
        /*0034*/ 	.byte	0x02, 0x4a
	.zero		1
	.zero		1


	//----- nvinfo : EIATTR_EXIT_INSTR_OFFSETS
	.align		4
        /*0038*/ 	.byte	0x04, 0x1c
        /*003a*/ 	.short	(.L_13 - .L_12)


	//   ....[0]....
.L_12:
        /*003c*/ 	.word	0x00000070


	//   ....[1]....
        /*0040*/ 	.word	0x00000100


	//----- nvinfo : EIATTR_CBANK_PARAM_SIZE
	.align		4
.L_13:
        /*0044*/ 	.byte	0x03, 0x19
        /*0046*/ 	.short	0x000c


	//----- nvinfo : EIATTR_PARAM_CBANK
	.align		4
        /*0048*/ 	.byte	0x04, 0x0a
        /*004a*/ 	.short	(.L_15 - .L_14)
	.align		4
.L_14:
        /*004c*/ 	.word	index@(.nv.constant0._Z8mykernelPii)
        /*0050*/ 	.short	0x0380
        /*0052*/ 	.short	0x000c


	//----- nvinfo : EIATTR_SW_WAR
	.align		4
.L_15:
        /*0054*/ 	.byte	0x04, 0x36
        /*0056*/ 	.short	(.L_17 - .L_16)
.L_16:
        /*0058*/ 	.word	0x00000008
.L_17:


//--------------------- .nv.callgraph             --------------------------
	.section	.nv.callgraph,"",@"SHT_CUDA_CALLGRAPH"
	.align	4
	.sectionentsize	8
	.align		4
        /*0000*/ 	.word	0x00000000
	.align		4
        /*0004*/ 	.word	0xffffffff
	.align		4
        /*0008*/ 	.word	0x00000000
	.align		4
        /*000c*/ 	.word	0xfffffffe
	.align		4
        /*0010*/ 	.word	0x00000000
	.align		4
        /*0014*/ 	.word	0xfffffffd
	.align		4
        /*0018*/ 	.word	0x00000000
	.align		4
        /*001c*/ 	.word	0xfffffffc


//--------------------- .text._Z8mykernelPii      --------------------------
	.section	.text._Z8mykernelPii,"ax",@progbits
	.align	128
        .global         _Z8mykernelPii
        .type           _Z8mykernelPii,@function
        .size           _Z8mykernelPii,(.L_x_1 - _Z8mykernelPii)
        .other          _Z8mykernelPii,@"STO_CUDA_ENTRY STV_DEFAULT"
_Z8mykernelPii:
.text._Z8mykernelPii:
[----:B------:R-:W-:Y:S01]  /*0000*/  LDC R1, c[0x0][0x37c] ;  /* 0x0000df00ff017b82 */ /* 0x000fe20000000800 */
[----:B------:R-:W0:Y:S07]  /*0010*/  S2R R0, SR_TID.X ;  /* 0x0000000000007919 */ /* 0x000e2e0000002100 */
[----:B------:R-:W0:Y:S01]  /*0020*/  S2UR UR4, SR_CTAID.X ;  /* 0x00000000000479c3 */ /* 0x000e220000002500 */
[----:B------:R-:W1:Y:S07]  /*0030*/  LDCU UR5, c[0x0][0x388] ;  /* 0x00007100ff0577ac */ /* 0x000e6e0008000800 */
[----:B------:R-:W0:Y:S02]  /*0040*/  LDC R5, c[0x0][0x360] ;  /* 0x0000d800ff057b82 */ /* 0x000e240000000800 */
[----:B0-----:R-:W-:-:S05]  /*0050*/  IMAD R5, R5, UR4, R0 ;  /* 0x0000000405057c24 */ /* 0x001fca000f8e0200 */
[----:B-1----:R-:W-:-:S13]  /*0060*/  ISETP.GE.AND P0, PT, R5, UR5, PT ;  /* 0x0000000505007c0c */ /* 0x002fda000bf06270 */
[----:B------:R-:W-:Y:S05]  /*0070*/  @P0 EXIT ;  /* 0x000000000000094d */ /* 0x000fea0003800000 */
[----:B------:R-:W0:Y:S01]  /*0080*/  LDC.64 R2, c[0x0][0x380] ;  /* 0x0000e000ff027b82 */ /* 0x000e220000000a00 */
[----:B------:R-:W1:Y:S01]  /*0090*/  LDCU.64 UR4, c[0x0][0x358] ;  /* 0x00006b00ff0477ac */ /* 0x000e620008000a00 */
[----:B0-----:R-:W-:-:S05]  /*00a0*/  IMAD.WIDE R2, R5, 0x4, R2 ;  /* 0x0000000405027825 */ /* 0x001fca00078e0202 */
[----:B-1----:R-:W2:Y:S02]  /*00b0*/  LDG.E R0, desc[UR4][R2.64] ;  /* 0x0000000402007981 */ /* 0x002ea4000c1e1900 */
[----:B--2---:R-:W-:-:S05]  /*00c0*/  IMAD R0, R0, R0, RZ ;  /* 0x0000000000007224 */ /* 0x004fca00078e02ff */
[----:B------:R-:W-:-:S04]  /*00d0*/  I2FP.F32.U32 R0, R0 ;  /* 0x0000000000007245 */ /* 0x000fc80000201000 */
[----:B------:R-:W0:Y:S02]  /*00e0*/  F2I.TRUNC.NTZ R5, R0 ;  /* 0x0000000000057305 */ /* 0x000e24000020f100 */
[----:B0-----:R-:W-:Y:S01]  /*00f0*/  STG.E desc[UR4][R2.64], R5 ;  /* 0x0000000502007986 */ /* 0x001fe2000c101904 */
[----:B------:R-:W-:Y:S05]  /*0100*/  EXIT ;  /* 0x000000000000794d */ /* 0x000fea0003800000 */
.L_x_0:
[----:B------:R-:W-:-:S00]  /*0110*/  BRA `(.L_x_0) ;  /* 0xfffffffc00fc7947 */ /* 0x000fc0000383ffff */
[----:B------:R-:W-:-:S00]  /*0120*/  NOP ;  /* 0x0000000000007918 */ /* 0x000fc00000000000 */
        /* <DEDUP_REMOVED lines=13> */
.L_x_1:


//--------------------- .nv.shared.reserved.0     --------------------------
	.section	.nv.shared.reserved.0,"aw",@nobits
	.weak		__nv_reservedSMEM_offset_0_alias
	.size		__nv_reservedSMEM_offset_0_alias, 0, 64
	.other		__nv_reservedSMEM_offset_0_alias,@"STO_CUDA_RESERVED_SHARED STV_DEFAULT"
__nv_reservedSMEM_offset_0_alias:
	.zero		0
	.zero		64


//--------------------- .nv.constant0._Z8mykernelPii --------------------------
	.section	.nv.constant0._Z8mykernelPii,"a",@progbits
	.sectionflags	@""
	.align	4
.nv.constant0._Z8mykernelPii:
	.zero		908


//--------------------- SYMBOLS --------------------------

	.type		.nv.reservedSmem.offset0,@object
	.size		.nv.reservedSmem.offset0,0x4
